//
// Generated by NVIDIA NVVM Compiler
//
// Compiler Build ID: CL-36424714
// Cuda compilation tools, release 13.0, V13.0.88
// Based on NVVM 20.0.0
//

.version 9.0
.target sm_100
.address_size 64

	// .globl	_Z11rand_matrixPfi
// _ZZ15MatrixMulKernelPfS_S_iE4ds_M has been demoted
// _ZZ15MatrixMulKernelPfS_S_iE4ds_N has been demoted
// _ZZ15MatrixMulKernelPfS_S_iE5ds_NN has been demoted

.visible .entry _Z11rand_matrixPfi(
	.param .u64 .ptr .align 1 _Z11rand_matrixPfi_param_0,
	.param .u32 _Z11rand_matrixPfi_param_1
)
{
	.reg .pred 	%p<2>;
	.reg .b32 	%r<19>;
	.reg .b32 	%f<2>;
	.reg .b64 	%rd<5>;

	ld.param.u64 	%rd1, [_Z11rand_matrixPfi_param_0];
	ld.param.u32 	%r3, [_Z11rand_matrixPfi_param_1];
	mov.u32 	%r4, %ctaid.y;
	mov.u32 	%r5, %ntid.y;
	mov.u32 	%r6, %tid.y;
	mad.lo.s32 	%r1, %r4, %r5, %r6;
	mov.u32 	%r7, %ctaid.x;
	mov.u32 	%r8, %ntid.x;
	mov.u32 	%r9, %tid.x;
	mad.lo.s32 	%r2, %r7, %r8, %r9;
	max.s32 	%r10, %r1, %r2;
	setp.ge.s32 	%p1, %r10, %r3;
	@%p1 bra 	$L__BB0_2;
	cvta.to.global.u64 	%rd2, %rd1;
	mad.lo.s32 	%r11, %r1, %r2, %r2;
	mul.hi.s32 	%r12, %r11, 1374389535;
	shr.u32 	%r13, %r12, 31;
	shr.s32 	%r14, %r12, 6;
	add.s32 	%r15, %r14, %r13;
	mul.lo.s32 	%r16, %r15, 200;
	sub.s32 	%r17, %r11, %r16;
	cvt.rn.f32.s32 	%f1, %r17;
	mad.lo.s32 	%r18, %r3, %r1, %r2;
	mul.wide.s32 	%rd3, %r18, 4;
	add.s64 	%rd4, %rd2, %rd3;
	st.global.f32 	[%rd4], %f1;
$L__BB0_2:
	ret;

}
	// .globl	_Z15MatrixMulKernelPfS_S_i
.visible .entry _Z15MatrixMulKernelPfS_S_i(
	.param .u64 .ptr .align 1 _Z15MatrixMulKernelPfS_S_i_param_0,
	.param .u64 .ptr .align 1 _Z15MatrixMulKernelPfS_S_i_param_1,
	.param .u64 .ptr .align 1 _Z15MatrixMulKernelPfS_S_i_param_2,
	.param .u32 _Z15MatrixMulKernelPfS_S_i_param_3
)
{
	.reg .pred 	%p<4>;
	.reg .b32 	%r<41>;
	.reg .b32 	%f<174>;
	.reg .b64 	%rd<23>;
	// demoted variable
	.shared .align 4 .b8 _ZZ15MatrixMulKernelPfS_S_iE4ds_M[4096];
	// demoted variable
	.shared .align 4 .b8 _ZZ15MatrixMulKernelPfS_S_iE4ds_N[4096];
	// demoted variable
	.shared .align 4 .b8 _ZZ15MatrixMulKernelPfS_S_iE5ds_NN[4096];
	ld.param.u64 	%rd7, [_Z15MatrixMulKernelPfS_S_i_param_0];
	ld.param.u64 	%rd9, [_Z15MatrixMulKernelPfS_S_i_param_1];
	ld.param.u64 	%rd8, [_Z15MatrixMulKernelPfS_S_i_param_2];
	ld.param.u32 	%r23, [_Z15MatrixMulKernelPfS_S_i_param_3];
	cvta.to.global.u64 	%rd1, %rd9;
	mov.u32 	%r24, %ctaid.x;
	mov.u32 	%r25, %ctaid.y;
	mov.u32 	%r1, %tid.x;
	mov.u32 	%r2, %tid.y;
	shl.b32 	%r26, %r25, 5;
	add.s32 	%r3, %r26, %r2;
	shl.b32 	%r4, %r24, 6;
	add.s32 	%r27, %r4, %r1;
	max.s32 	%r28, %r3, %r27;
	setp.ge.s32 	%p1, %r28, %r23;
	@%p1 bra 	$L__BB1_5;
	setp.lt.u32 	%p2, %r23, 32;
	mov.f32 	%f172, 0f00000000;
	mov.f32 	%f173, %f172;
	@%p2 bra 	$L__BB1_4;
	shl.b32 	%r29, %r2, 7;
	mov.u32 	%r30, _ZZ15MatrixMulKernelPfS_S_iE4ds_M;
	add.s32 	%r6, %r30, %r29;
	shl.b32 	%r31, %r1, 2;
	add.s32 	%r7, %r6, %r31;
	mov.u32 	%r32, _ZZ15MatrixMulKernelPfS_S_iE4ds_N;
	add.s32 	%r10, %r32, %r31;
	add.s32 	%r8, %r10, %r29;
	mov.u32 	%r33, _ZZ15MatrixMulKernelPfS_S_iE5ds_NN;
	add.s32 	%r11, %r33, %r31;
	add.s32 	%r9, %r11, %r29;
	shr.u32 	%r34, %r23, 5;
	neg.s32 	%r40, %r34;
	mad.lo.s32 	%r39, %r23, %r3, %r1;
	mul.lo.s32 	%r35, %r2, %r23;
	cvt.u64.u32 	%rd10, %r35;
	cvt.u64.u32 	%rd11, %r27;
	add.s64 	%rd12, %rd10, %rd11;
	shl.b64 	%rd13, %rd12, 2;
	add.s64 	%rd14, %rd13, %rd1;
	add.s64 	%rd22, %rd14, 128;
	shl.b32 	%r14, %r23, 5;
	mul.wide.u32 	%rd3, %r14, 4;
	add.s32 	%r36, %r1, %r35;
	add.s32 	%r38, %r36, %r4;
	cvta.to.global.u64 	%rd4, %rd7;
	mov.f32 	%f173, 0f00000000;
	mov.f32 	%f172, %f173;
$L__BB1_3:
	mul.wide.s32 	%rd15, %r39, 4;
	add.s64 	%rd16, %rd4, %rd15;
	ld.global.f32 	%f9, [%rd16];
	st.shared.f32 	[%r7], %f9;
	mul.wide.u32 	%rd17, %r38, 4;
	add.s64 	%rd18, %rd1, %rd17;
	ld.global.f32 	%f10, [%rd18];
	st.shared.f32 	[%r8], %f10;
	ld.global.f32 	%f11, [%rd22];
	st.shared.f32 	[%r9], %f11;
	bar.sync 	0;
	ld.shared.f32 	%f12, [%r6];
	ld.shared.f32 	%f13, [%r10];
	fma.rn.f32 	%f14, %f12, %f13, %f172;
	ld.shared.f32 	%f15, [%r11];
	fma.rn.f32 	%f16, %f12, %f15, %f173;
	ld.shared.f32 	%f17, [%r6+4];
	ld.shared.f32 	%f18, [%r10+128];
	fma.rn.f32 	%f19, %f17, %f18, %f14;
	ld.shared.f32 	%f20, [%r11+128];
	fma.rn.f32 	%f21, %f17, %f20, %f16;
	ld.shared.f32 	%f22, [%r6+8];
	ld.shared.f32 	%f23, [%r10+256];
	fma.rn.f32 	%f24, %f22, %f23, %f19;
	ld.shared.f32 	%f25, [%r11+256];
	fma.rn.f32 	%f26, %f22, %f25, %f21;
	ld.shared.f32 	%f27, [%r6+12];
	ld.shared.f32 	%f28, [%r10+384];
	fma.rn.f32 	%f29, %f27, %f28, %f24;
	ld.shared.f32 	%f30, [%r11+384];
	fma.rn.f32 	%f31, %f27, %f30, %f26;
	ld.shared.f32 	%f32, [%r6+16];
	ld.shared.f32 	%f33, [%r10+512];
	fma.rn.f32 	%f34, %f32, %f33, %f29;
	ld.shared.f32 	%f35, [%r11+512];
	fma.rn.f32 	%f36, %f32, %f35, %f31;
	ld.shared.f32 	%f37, [%r6+20];
	ld.shared.f32 	%f38, [%r10+640];
	fma.rn.f32 	%f39, %f37, %f38, %f34;
	ld.shared.f32 	%f40, [%r11+640];
	fma.rn.f32 	%f41, %f37, %f40, %f36;
	ld.shared.f32 	%f42, [%r6+24];
	ld.shared.f32 	%f43, [%r10+768];
	fma.rn.f32 	%f44, %f42, %f43, %f39;
	ld.shared.f32 	%f45, [%r11+768];
	fma.rn.f32 	%f46, %f42, %f45, %f41;
	ld.shared.f32 	%f47, [%r6+28];
	ld.shared.f32 	%f48, [%r10+896];
	fma.rn.f32 	%f49, %f47, %f48, %f44;
	ld.shared.f32 	%f50, [%r11+896];
	fma.rn.f32 	%f51, %f47, %f50, %f46;
	ld.shared.f32 	%f52, [%r6+32];
	ld.shared.f32 	%f53, [%r10+1024];
	fma.rn.f32 	%f54, %f52, %f53, %f49;
	ld.shared.f32 	%f55, [%r11+1024];
	fma.rn.f32 	%f56, %f52, %f55, %f51;
	ld.shared.f32 	%f57, [%r6+36];
	ld.shared.f32 	%f58, [%r10+1152];
	fma.rn.f32 	%f59, %f57, %f58, %f54;
	ld.shared.f32 	%f60, [%r11+1152];
	fma.rn.f32 	%f61, %f57, %f60, %f56;
	ld.shared.f32 	%f62, [%r6+40];
	ld.shared.f32 	%f63, [%r10+1280];
	fma.rn.f32 	%f64, %f62, %f63, %f59;
	ld.shared.f32 	%f65, [%r11+1280];
	fma.rn.f32 	%f66, %f62, %f65, %f61;
	ld.shared.f32 	%f67, [%r6+44];
	ld.shared.f32 	%f68, [%r10+1408];
	fma.rn.f32 	%f69, %f67, %f68, %f64;
	ld.shared.f32 	%f70, [%r11+1408];
	fma.rn.f32 	%f71, %f67, %f70, %f66;
	ld.shared.f32 	%f72, [%r6+48];
	ld.shared.f32 	%f73, [%r10+1536];
	fma.rn.f32 	%f74, %f72, %f73, %f69;
	ld.shared.f32 	%f75, [%r11+1536];
	fma.rn.f32 	%f76, %f72, %f75, %f71;
	ld.shared.f32 	%f77, [%r6+52];
	ld.shared.f32 	%f78, [%r10+1664];
	fma.rn.f32 	%f79, %f77, %f78, %f74;
	ld.shared.f32 	%f80, [%r11+1664];
	fma.rn.f32 	%f81, %f77, %f80, %f76;
	ld.shared.f32 	%f82, [%r6+56];
	ld.shared.f32 	%f83, [%r10+1792];
	fma.rn.f32 	%f84, %f82, %f83, %f79;
	ld.shared.f32 	%f85, [%r11+1792];
	fma.rn.f32 	%f86, %f82, %f85, %f81;
	ld.shared.f32 	%f87, [%r6+60];
	ld.shared.f32 	%f88, [%r10+1920];
	fma.rn.f32 	%f89, %f87, %f88, %f84;
	ld.shared.f32 	%f90, [%r11+1920];
	fma.rn.f32 	%f91, %f87, %f90, %f86;
	ld.shared.f32 	%f92, [%r6+64];
	ld.shared.f32 	%f93, [%r10+2048];
	fma.rn.f32 	%f94, %f92, %f93, %f89;
	ld.shared.f32 	%f95, [%r11+2048];
	fma.rn.f32 	%f96, %f92, %f95, %f91;
	ld.shared.f32 	%f97, [%r6+68];
	ld.shared.f32 	%f98, [%r10+2176];
	fma.rn.f32 	%f99, %f97, %f98, %f94;
	ld.shared.f32 	%f100, [%r11+2176];
	fma.rn.f32 	%f101, %f97, %f100, %f96;
	ld.shared.f32 	%f102, [%r6+72];
	ld.shared.f32 	%f103, [%r10+2304];
	fma.rn.f32 	%f104, %f102, %f103, %f99;
	ld.shared.f32 	%f105, [%r11+2304];
	fma.rn.f32 	%f106, %f102, %f105, %f101;
	ld.shared.f32 	%f107, [%r6+76];
	ld.shared.f32 	%f108, [%r10+2432];
	fma.rn.f32 	%f109, %f107, %f108, %f104;
	ld.shared.f32 	%f110, [%r11+2432];
	fma.rn.f32 	%f111, %f107, %f110, %f106;
	ld.shared.f32 	%f112, [%r6+80];
	ld.shared.f32 	%f113, [%r10+2560];
	fma.rn.f32 	%f114, %f112, %f113, %f109;
	ld.shared.f32 	%f115, [%r11+2560];
	fma.rn.f32 	%f116, %f112, %f115, %f111;
	ld.shared.f32 	%f117, [%r6+84];
	ld.shared.f32 	%f118, [%r10+2688];
	fma.rn.f32 	%f119, %f117, %f118, %f114;
	ld.shared.f32 	%f120, [%r11+2688];
	fma.rn.f32 	%f121, %f117, %f120, %f116;
	ld.shared.f32 	%f122, [%r6+88];
	ld.shared.f32 	%f123, [%r10+2816];
	fma.rn.f32 	%f124, %f122, %f123, %f119;
	ld.shared.f32 	%f125, [%r11+2816];
	fma.rn.f32 	%f126, %f122, %f125, %f121;
	ld.shared.f32 	%f127, [%r6+92];
	ld.shared.f32 	%f128, [%r10+2944];
	fma.rn.f32 	%f129, %f127, %f128, %f124;
	ld.shared.f32 	%f130, [%r11+2944];
	fma.rn.f32 	%f131, %f127, %f130, %f126;
	ld.shared.f32 	%f132, [%r6+96];
	ld.shared.f32 	%f133, [%r10+3072];
	fma.rn.f32 	%f134, %f132, %f133, %f129;
	ld.shared.f32 	%f135, [%r11+3072];
	fma.rn.f32 	%f136, %f132, %f135, %f131;
	ld.shared.f32 	%f137, [%r6+100];
	ld.shared.f32 	%f138, [%r10+3200];
	fma.rn.f32 	%f139, %f137, %f138, %f134;
	ld.shared.f32 	%f140, [%r11+3200];
	fma.rn.f32 	%f141, %f137, %f140, %f136;
	ld.shared.f32 	%f142, [%r6+104];
	ld.shared.f32 	%f143, [%r10+3328];
	fma.rn.f32 	%f144, %f142, %f143, %f139;
	ld.shared.f32 	%f145, [%r11+3328];
	fma.rn.f32 	%f146, %f142, %f145, %f141;
	ld.shared.f32 	%f147, [%r6+108];
	ld.shared.f32 	%f148, [%r10+3456];
	fma.rn.f32 	%f149, %f147, %f148, %f144;
	ld.shared.f32 	%f150, [%r11+3456];
	fma.rn.f32 	%f151, %f147, %f150, %f146;
	ld.shared.f32 	%f152, [%r6+112];
	ld.shared.f32 	%f153, [%r10+3584];
	fma.rn.f32 	%f154, %f152, %f153, %f149;
	ld.shared.f32 	%f155, [%r11+3584];
	fma.rn.f32 	%f156, %f152, %f155, %f151;
	ld.shared.f32 	%f157, [%r6+116];
	ld.shared.f32 	%f158, [%r10+3712];
	fma.rn.f32 	%f159, %f157, %f158, %f154;
	ld.shared.f32 	%f160, [%r11+3712];
	fma.rn.f32 	%f161, %f157, %f160, %f156;
	ld.shared.f32 	%f162, [%r6+120];
	ld.shared.f32 	%f163, [%r10+3840];
	fma.rn.f32 	%f164, %f162, %f163, %f159;
	ld.shared.f32 	%f165, [%r11+3840];
	fma.rn.f32 	%f166, %f162, %f165, %f161;
	ld.shared.f32 	%f167, [%r6+124];
	ld.shared.f32 	%f168, [%r10+3968];
	fma.rn.f32 	%f172, %f167, %f168, %f164;
	ld.shared.f32 	%f169, [%r11+3968];
	fma.rn.f32 	%f173, %f167, %f169, %f166;
	bar.sync 	0;
	add.s32 	%r40, %r40, 1;
	setp.ne.s32 	%p3, %r40, 0;
	add.s32 	%r39, %r39, 32;
	add.s64 	%rd22, %rd22, %rd3;
	add.s32 	%r38, %r38, %r14;
	@%p3 bra 	$L__BB1_3;
$L__BB1_4:
	mad.lo.s32 	%r37, %r23, %r3, %r27;
	cvta.to.global.u64 	%rd19, %rd8;
	mul.wide.u32 	%rd20, %r37, 4;
	add.s64 	%rd21, %rd19, %rd20;
	st.global.f32 	[%rd21], %f172;
	st.global.f32 	[%rd21+128], %f173;
$L__BB1_5:
	ret;

}


// ===== COMPILED SASS (sm_100) =====

	.target	sm_100

	.elftype	@"ET_EXEC"


//--------------------- .note.nv.tkinfo           --------------------------
	.section	.note.nv.tkinfo,"",@"SHT_NOTE"
	.sectionflags	@"SHF_NOTE_NV_TKINFO"
	.tkinfo
        /*0018*/ 	.word	0x00000002
        /*0030*/ 	.string	""
        /*0030*/ 	.string	"ptxas"
        /*0030*/ 	.string	"Cuda compilation tools, release 13.0, V13.0.88"
        /*0030*/ 	.string	"Build cuda_13.0.r13.0/compiler.36424714_0"
        /*0030*/ 	.string	"-arch sm_100 -m 64 "



//--------------------- .note.nv.cuinfo           --------------------------
	.section	.note.nv.cuinfo,"",@"SHT_NOTE"
	.sectionflags	@"SHF_NOTE_NV_CUINFO"
        /*0018*/ 	.short	0x0002
        /*001a*/ 	.short	0x0064
        /*001c*/ 	.short	0x0082
	.zero		2


//--------------------- .nv.info                  --------------------------
	.section	.nv.info,"",@"SHT_CUDA_INFO"
	.align	4


	//----- nvinfo : EIATTR_REGCOUNT
	.align		4
        /*0000*/ 	.byte	0x04, 0x2f
        /*0002*/ 	.short	(.L_1 - .L_0)
	.align		4
.L_0:
        /*0004*/ 	.word	index@(_Z11rand_matrixPfi)
        /*0008*/ 	.word	0x0000000a


	//----- nvinfo : EIATTR_FRAME_SIZE
	.align		4
.L_1:
        /*000c*/ 	.byte	0x04, 0x11
        /*000e*/ 	.short	(.L_3 - .L_2)
	.align		4
.L_2:
        /*0010*/ 	.word	index@(_Z11rand_matrixPfi)
        /*0014*/ 	.word	0x00000000


	//----- nvinfo : EIATTR_REGCOUNT
	.align		4
.L_3:
        /*0018*/ 	.byte	0x04, 0x2f
        /*001a*/ 	.short	(.L_5 - .L_4)
	.align		4
.L_4:
        /*001c*/ 	.word	index@(_Z15MatrixMulKernelPfS_S_i)
        /*0020*/ 	.word	0x00000020


	//----- nvinfo : EIATTR_FRAME_SIZE
	.align		4
.L_5:
        /*0024*/ 	.byte	0x04, 0x11
        /*0026*/ 	.short	(.L_7 - .L_6)
	.align		4
.L_6:
        /*0028*/ 	.word	index@(_Z15MatrixMulKernelPfS_S_i)
        /*002c*/ 	.word	0x00000000


	//----- nvinfo : EIATTR_MIN_STACK_SIZE
	.align		4
.L_7:
        /*0030*/ 	.byte	0x04, 0x12
        /*0032*/ 	.short	(.L_9 - .L_8)
	.align		4
.L_8:
        /*0034*/ 	.word	index@(_Z15MatrixMulKernelPfS_S_i)
        /*0038*/ 	.word	0x00000000


	//----- nvinfo : EIATTR_MIN_STACK_SIZE
	.align		4
.L_9:
        /*003c*/ 	.byte	0x04, 0x12
        /*003e*/ 	.short	(.L_11 - .L_10)
	.align		4
.L_10:
        /*0040*/ 	.word	index@(_Z11rand_matrixPfi)
        /*0044*/ 	.word	0x00000000
.L_11:


//--------------------- .nv.compat                --------------------------
	.section	.nv.compat,"",@"SHT_CUDA_COMPAT_INFO"
	.align	4
        /*0000*/ 	.byte	0x02, 0x09, 0x00, 0x00, 0x02, 0x02, 0x01, 0x00, 0x02, 0x05, 0x05, 0x00, 0x03, 0x07, 0x01, 0x01
        /*0010*/ 	.byte	0x02, 0x03, 0x00, 0x00, 0x02, 0x06, 0x01, 0x00, 0x04, 0x0b, 0x08, 0x00, 0x09, 0x00, 0x00, 0x00
        /*0020*/ 	.byte	0x00, 0x00, 0x00, 0x00


//--------------------- .nv.info._Z15MatrixMulKernelPfS_S_i --------------------------
	.section	.nv.info._Z15MatrixMulKernelPfS_S_i,"",@"SHT_CUDA_INFO"
	.sectionflags	@""
	.align	4


	//----- nvinfo : EIATTR_CUDA_API_VERSION
	.align		4
        /*0000*/ 	.byte	0x04, 0x37
        /*0002*/ 	.short	(.L_13 - .L_12)
.L_12:
        /*0004*/ 	.word	0x00000082


	//----- nvinfo : EIATTR_KPARAM_INFO
	.align		4
.L_13:
        /*0008*/ 	.byte	0x04, 0x17
        /*000a*/ 	.short	(.L_15 - .L_14)
.L_14:
        /*000c*/ 	.word	0x00000000
        /*0010*/ 	.short	0x0003
        /*0012*/ 	.short	0x0018
        /*0014*/ 	.byte	0x00, 0xf0, 0x11, 0x00


	//----- nvinfo : EIATTR_KPARAM_INFO
	.align		4
.L_15:
        /*0018*/ 	.byte	0x04, 0x17
        /*001a*/ 	.short	(.L_17 - .L_16)
.L_16:
        /*001c*/ 	.word	0x00000000
        /*0020*/ 	.short	0x0002
        /*0022*/ 	.short	0x0010
        /*0024*/ 	.byte	0x00, 0xf5, 0x21, 0x00


	//----- nvinfo : EIATTR_KPARAM_INFO
	.align		4
.L_17:
        /*0028*/ 	.byte	0x04, 0x17
        /*002a*/ 	.short	(.L_19 - .L_18)
.L_18:
        /*002c*/ 	.word	0x00000000
        /*0030*/ 	.short	0x0001
        /*0032*/ 	.short	0x0008
        /*0034*/ 	.byte	0x00, 0xf5, 0x21, 0x00


	//----- nvinfo : EIATTR_KPARAM_INFO
	.align		4
.L_19:
        /*0038*/ 	.byte	0x04, 0x17
        /*003a*/ 	.short	(.L_21 - .L_20)
.L_20:
        /*003c*/ 	.word	0x00000000
        /*0040*/ 	.short	0x0000
        /*0042*/ 	.short	0x0000
        /*0044*/ 	.byte	0x00, 0xf5, 0x21, 0x00


	//----- nvinfo : EIATTR_SPARSE_MMA_MASK
	.align		4
.L_21:
        /*0048*/ 	.byte	0x03, 0x50
        /*004a*/ 	.short	0x0000


	//----- nvinfo : EIATTR_MAXREG_COUNT
	.align		4
        /*004c*/ 	.byte	0x03, 0x1b
        /*004e*/ 	.short	0x00ff


	//----- nvinfo : EIATTR_NUM_BARRIERS
	.align		4
        /*0050*/ 	.byte	0x02, 0x4c
        /*0052*/ 	.byte	0x01
	.zero		1


	//----- nvinfo : EIATTR_MERCURY_ISA_VERSION
	.align		4
        /*0054*/ 	.byte	0x03, 0x5f
        /*0056*/ 	.short	0x0101


	//----- nvinfo : EIATTR_VRC_CTA_INIT_COUNT
	.align		4
        /*0058*/ 	.byte	0x02, 0x4a
	.zero		1
	.zero		1


	//----- nvinfo : EIATTR_EXIT_INSTR_OFFSETS
	.align		4
        /*005c*/ 	.byte	0x04, 0x1c
        /*005e*/ 	.short	(.L_23 - .L_22)


	//   ....[0]....
.L_22:
        /*0060*/ 	.word	0x000000a0


	//   ....[1]....
        /*0064*/ 	.word	0x00000cc0


	//----- nvinfo : EIATTR_CBANK_PARAM_SIZE
	.align		4
.L_23:
        /*0068*/ 	.byte	0x03, 0x19
        /*006a*/ 	.short	0x001c


	//----- nvinfo : EIATTR_PARAM_CBANK
	.align		4
        /*006c*/ 	.byte	0x04, 0x0a
        /*006e*/ 	.short	(.L_25 - .L_24)
	.align		4
.L_24:
        /*0070*/ 	.word	index@(.nv.constant0._Z15MatrixMulKernelPfS_S_i)
        /*0074*/ 	.short	0x0380
        /*0076*/ 	.short	0x001c


	//----- nvinfo : EIATTR_SW_WAR
	.align		4
.L_25:
        /*0078*/ 	.byte	0x04, 0x36
        /*007a*/ 	.short	(.L_27 - .L_26)
.L_26:
        /*007c*/ 	.word	0x00000008
.L_27:


//--------------------- .nv.info._Z11rand_matrixPfi --------------------------
	.section	.nv.info._Z11rand_matrixPfi,"",@"SHT_CUDA_INFO"
	.sectionflags	@""
	.align	4


	//----- nvinfo : EIATTR_CUDA_API_VERSION
	.align		4
        /*0000*/ 	.byte	0x04, 0x37
        /*0002*/ 	.short	(.L_29 - .L_28)
.L_28:
        /*0004*/ 	.word	0x00000082


	//----- nvinfo : EIATTR_KPARAM_INFO
	.align		4
.L_29:
        /*0008*/ 	.byte	0x04, 0x17
        /*000a*/ 	.short	(.L_31 - .L_30)
.L_30:
        /*000c*/ 	.word	0x00000000
        /*0010*/ 	.short	0x0001
        /*0012*/ 	.short	0x0008
        /*0014*/ 	.byte	0x00, 0xf0, 0x11, 0x00


	//----- nvinfo : EIATTR_KPARAM_INFO
	.align		4
.L_31:
        /*0018*/ 	.byte	0x04, 0x17
        /*001a*/ 	.short	(.L_33 - .L_32)
.L_32:
        /*001c*/ 	.word	0x00000000
        /*0020*/ 	.short	0x0000
        /*0022*/ 	.short	0x0000
        /*0024*/ 	.byte	0x00, 0xf5, 0x21, 0x00


	//----- nvinfo : EIATTR_SPARSE_MMA_MASK
	.align		4
.L_33:
        /*0028*/ 	.byte	0x03, 0x50
        /*002a*/ 	.short	0x0000


	//----- nvinfo : EIATTR_MAXREG_COUNT
	.align		4
        /*002c*/ 	.byte	0x03, 0x1b
        /*002e*/ 	.short	0x00ff


	//----- nvinfo : EIATTR_MERCURY_ISA_VERSION
	.align		4
        /*0030*/ 	.byte	0x03, 0x5f
        /*0032*/ 	.short	0x0101


	//----- nvinfo : EIATTR_VRC_CTA_INIT_COUNT
	.align		4
        /*0034*/ 	.byte	0x02, 0x4a
	.zero		1
	.zero		1


	//----- nvinfo : EIATTR_EXIT_INSTR_OFFSETS
	.align		4
        /*0038*/ 	.byte	0x04, 0x1c
        /*003a*/ 	.short	(.L_35 - .L_34)


	//   ....[0]....
.L_34:
        /*003c*/ 	.word	0x000000c0


	//   ....[1]....
        /*0040*/ 	.word	0x00000180


	//----- nvinfo : EIATTR_CBANK_PARAM_SIZE
	.align		4
.L_35:
        /*0044*/ 	.byte	0x03, 0x19
        /*0046*/ 	.short	0x000c


	//----- nvinfo : EIATTR_PARAM_CBANK
	.align		4
        /*0048*/ 	.byte	0x04, 0x0a
        /*004a*/ 	.short	(.L_37 - .L_36)
	.align		4
.L_36:
        /*004c*/ 	.word	index@(.nv.constant0._Z11rand_matrixPfi)
        /*0050*/ 	.short	0x0380
        /*0052*/ 	.short	0x000c


	//----- nvinfo : EIATTR_SW_WAR
	.align		4
.L_37:
        /*0054*/ 	.byte	0x04, 0x36
        /*0056*/ 	.short	(.L_39 - .L_38)
.L_38:
        /*0058*/ 	.word	0x00000008
.L_39:


//--------------------- .nv.callgraph             --------------------------
	.section	.nv.callgraph,"",@"SHT_CUDA_CALLGRAPH"
	.align	4
	.sectionentsize	8
	.align		4
        /*0000*/ 	.word	0x00000000
	.align		4
        /*0004*/ 	.word	0xffffffff
	.align		4
        /*0008*/ 	.word	0x00000000
	.align		4
        /*000c*/ 	.word	0xfffffffe
	.align		4
        /*0010*/ 	.word	0x00000000
	.align		4
        /*0014*/ 	.word	0xfffffffd
	.align		4
        /*0018*/ 	.word	0x00000000
	.align		4
        /*001c*/ 	.word	0xfffffffc


//--------------------- .text._Z15MatrixMulKernelPfS_S_i --------------------------
	.section	.text._Z15MatrixMulKernelPfS_S_i,"ax",@progbits
	.align	128
        .global         _Z15MatrixMulKernelPfS_S_i
        .type           _Z15MatrixMulKernelPfS_S_i,@function
        .size           _Z15MatrixMulKernelPfS_S_i,(.L_x_4 - _Z15MatrixMulKernelPfS_S_i)
        .other          _Z15MatrixMulKernelPfS_S_i,@"STO_CUDA_ENTRY STV_DEFAULT"
_Z15MatrixMulKernelPfS_S_i:
.text._Z15MatrixMulKernelPfS_S_i:
[----:B------:R-:W-:Y:S01]  /*0000*/  LDC R1, c[0x0][0x37c] ;  /* 0x0000df00ff017b82 */ /* 0x000fe20000000800 */
[----:B------:R-:W0:Y:S07]  /*0010*/  S2R R0, SR_CTAID.Y ;  /* 0x0000000000007919 */ /* 0x000e2e0000002600 */
[----:B------:R-:W1:Y:S01]  /*0020*/  LDC R8, c[0x0][0x398] ;  /* 0x0000e600ff087b82 */ /* 0x000e620000000800 */
[----:B------:R-:W0:Y:S01]  /*0030*/  S2R R5, SR_TID.Y ;  /* 0x0000000000057919 */ /* 0x000e220000002200 */
[----:B------:R-:W2:Y:S01]  /*0040*/  S2R R4, SR_CTAID.X ;  /* 0x0000000000047919 */ /* 0x000ea20000002500 */
[----:B------:R-:W2:Y:S01]  /*0050*/  S2R R17, SR_TID.X ;  /* 0x0000000000117919 */ /* 0x000ea20000002100 */
[----:B0-----:R-:W-:-:S02]  /*0060*/  LEA R0, R0, R5, 0x5 ;  /* 0x0000000500007211 */ /* 0x001fc400078e28ff */
[----:B--2---:R-:W-:-:S04]  /*0070*/  LEA R3, R4, R17, 0x6 ;  /* 0x0000001104037211 */ /* 0x004fc800078e30ff */
[----:B------:R-:W-:-:S04]  /*0080*/  VIMNMX R2, PT, PT, R0, R3, !PT ;  /* 0x0000000300027248 */ /* 0x000fc80007fe0100 */
[----:B-1----:R-:W-:-:S13]  /*0090*/  ISETP.GE.AND P0, PT, R2, R8, PT ;  /* 0x000000080200720c */ /* 0x002fda0003f06270 */
[----:B------:R-:W-:Y:S05]  /*00a0*/  @P0 EXIT ;  /* 0x000000000000094d */ /* 0x000fea0003800000 */
[----:B------:R-:W0:Y:S01]  /*00b0*/  LDC.64 R22, c[0x0][0x390] ;  /* 0x0000e400ff167b82 */ /* 0x000e220000000a00 */
[----:B------:R-:W-:Y:S01]  /*00c0*/  ISETP.GE.U32.AND P0, PT, R8, 0x20, PT ;  /* 0x000000200800780c */ /* 0x000fe20003f06070 */
[----:B------:R-:W-:Y:S01]  /*00d0*/  IMAD R7, R0, R8, R3 ;  /* 0x0000000800077224 */ /* 0x000fe200078e0203 */
[----:B------:R-:W1:Y:S01]  /*00e0*/  LDCU.64 UR8, c[0x0][0x358] ;  /* 0x00006b00ff0877ac */ /* 0x000e620008000a00 */
[----:B------:R-:W-:Y:S01]  /*00f0*/  HFMA2 R19, -RZ, RZ, 0, 0 ;  /* 0x00000000ff137431 */ /* 0x000fe200000001ff */
[----:B------:R-:W-:Y:S01]  /*0100*/  MOV R25, RZ ;  /* 0x000000ff00197202 */ /* 0x000fe20000000f00 */
[----:B0-----:R-:W-:-:S08]  /*0110*/  IMAD.WIDE.U32 R22, R7, 0x4, R22 ;  /* 0x0000000407167825 */ /* 0x001fd000078e0016 */
[----:B-1----:R-:W-:Y:S05]  /*0120*/  @!P0 BRA `(.L_x_0) ;  /* 0x0000000800dc8947 */ /* 0x002fea0003800000 */
[----:B------:R-:W0:Y:S01]  /*0130*/  S2UR UR6, SR_CgaCtaId ;  /* 0x00000000000679c3 */ /* 0x000e220000008800 */
[----:B------:R-:W1:Y:S01]  /*0140*/  LDCU.64 UR4, c[0x0][0x388] ;  /* 0x00007100ff0477ac */ /* 0x000e620008000a00 */
[-C--:B------:R-:W-:Y:S01]  /*0150*/  IMAD R2, R5, R8.reuse, RZ ;  /* 0x0000000805027224 */ /* 0x080fe200078e02ff */
[----:B------:R-:W-:Y:S01]  /*0160*/  MOV R25, RZ ;  /* 0x000000ff00197202 */ /* 0x000fe20000000f00 */
[----:B------:R-:W-:Y:S01]  /*0170*/  IMAD R0, R0, R8, R17 ;  /* 0x0000000800007224 */ /* 0x000fe200078e0211 */
[----:B------:R-:W-:Y:S02]  /*0180*/  MOV R19, RZ ;  /* 0x000000ff00137202 */ /* 0x000fe40000000f00 */
[----:B------:R-:W-:Y:S02]  /*0190*/  IADD3 R21, P0, PT, R3, R2, RZ ;  /* 0x0000000203157210 */ /* 0x000fe40007f1e0ff */
[----:B------:R-:W-:Y:S02]  /*01a0*/  IADD3 R2, PT, PT, R2, R17, RZ ;  /* 0x0000001102027210 */ /* 0x000fe40007ffe0ff */
[----:B------:R-:W-:-:S02]  /*01b0*/  IADD3.X R6, PT, PT, RZ, RZ, RZ, P0, !PT ;  /* 0x000000ffff067210 */ /* 0x000fc400007fe4ff */
[----:B------:R-:W-:Y:S02]  /*01c0*/  LEA R3, R4, R2, 0x6 ;  /* 0x0000000204037211 */ /* 0x000fe400078e30ff */
[----:B------:R-:W-:Y:S02]  /*01d0*/  SHF.R.U32.HI R2, RZ, 0x5, R8 ;  /* 0x00000005ff027819 */ /* 0x000fe40000011608 */
[----:B------:R-:W-:Y:S02]  /*01e0*/  SHF.L.U32 R4, R8, 0x5, RZ ;  /* 0x0000000508047819 */ /* 0x000fe400000006ff */
[C---:B-1----:R-:W-:Y:S01]  /*01f0*/  LEA R20, P0, R21.reuse, UR4, 0x2 ;  /* 0x0000000415147c11 */ /* 0x042fe2000f8010ff */
[----:B------:R-:W-:Y:S01]  /*0200*/  UMOV UR4, 0x400 ;  /* 0x0000040000047882 */ /* 0x000fe20000000000 */
[----:B------:R-:W-:Y:S02]  /*0210*/  IADD3 R2, PT, PT, -R2, RZ, RZ ;  /* 0x000000ff02027210 */ /* 0x000fe40007ffe1ff */
[----:B------:R-:W-:Y:S01]  /*0220*/  LEA.HI.X R21, R21, UR5, R6, 0x2, P0 ;  /* 0x0000000515157c11 */ /* 0x000fe200080f1406 */
[----:B0-----:R-:W-:Y:S01]  /*0230*/  ULEA UR7, UR6, UR4, 0x18 ;  /* 0x0000000406077291 */ /* 0x001fe2000f8ec0ff */
[----:B------:R-:W-:Y:S01]  /*0240*/  IADD3 R20, P0, PT, R20, 0x80, RZ ;  /* 0x0000008014147810 */ /* 0x000fe20007f1e0ff */
[----:B------:R-:W-:-:S02]  /*0250*/  UIADD3 UR5, UPT, UPT, UR4, 0x1000, URZ ;  /* 0x0000100004057890 */ /* 0x000fc4000fffe0ff */
[----:B------:R-:W-:Y:S01]  /*0260*/  UIADD3 UR4, UPT, UPT, UR4, 0x2000, URZ ;  /* 0x0000200004047890 */ /* 0x000fe2000fffe0ff */
[----:B------:R-:W-:Y:S01]  /*0270*/  IADD3.X R21, PT, PT, RZ, R21, RZ, P0, !PT ;  /* 0x00000015ff157210 */ /* 0x000fe200007fe4ff */
[----:B------:R-:W-:Y:S01]  /*0280*/  ULEA UR5, UR6, UR5, 0x18 ;  /* 0x0000000506057291 */ /* 0x000fe2000f8ec0ff */
[----:B------:R-:W-:Y:S01]  /*0290*/  LEA R18, R5, UR7, 0x7 ;  /* 0x0000000705127c11 */ /* 0x000fe2000f8e38ff */
[----:B------:R-:W-:-:S04]  /*02a0*/  ULEA UR4, UR6, UR4, 0x18 ;  /* 0x0000000406047291 */ /* 0x000fc8000f8ec0ff */
[C---:B------:R-:W-:Y:S02]  /*02b0*/  LEA R16, R17.reuse, UR5, 0x2 ;  /* 0x0000000511107c11 */ /* 0x040fe4000f8e10ff */
[----:B------:R-:W-:Y:S02]  /*02c0*/  LEA R6, R17, UR4, 0x2 ;  /* 0x0000000411067c11 */ /* 0x000fe4000f8e10ff */
[----:B------:R-:W-:Y:S02]  /*02d0*/  LEA R7, R5, R16, 0x7 ;  /* 0x0000001005077211 */ /* 0x000fe400078e38ff */
[----:B------:R-:W-:Y:S02]  /*02e0*/  LEA R17, R17, R18, 0x2 ;  /* 0x0000001211117211 */ /* 0x000fe400078e10ff */
[----:B------:R-:W-:-:S07]  /*02f0*/  LEA R5, R5, R6, 0x7 ;  /* 0x0000000605057211 */ /* 0x000fce00078e38ff */
.L_x_1:
[----:B------:R-:W0:Y:S01]  /*0300*/  LDC.64 R8, c[0x0][0x380] ;  /* 0x0000e000ff087b82 */ /* 0x000e220000000a00 */
[----:B------:R-:W2:Y:S07]  /*0310*/  LDG.E R28, desc[UR8][R20.64] ;  /* 0x00000008141c7981 */ /* 0x000eae000c1e1900 */
[----:B------:R-:W1:Y:S01]  /*0320*/  LDC.64 R10, c[0x0][0x388] ;  /* 0x0000e200ff0a7b82 */ /* 0x000e620000000a00 */
[----:B0-----:R-:W-:-:S05]  /*0330*/  IMAD.WIDE R8, R0, 0x4, R8 ;  /* 0x0000000400087825 */ /* 0x001fca00078e0208 */
[----:B------:R-:W3:Y:S01]  /*0340*/  LDG.E R24, desc[UR8][R8.64] ;  /* 0x0000000808187981 */ /* 0x000ee2000c1e1900 */
[----:B-1----:R-:W-:-:S06]  /*0350*/  IMAD.WIDE.U32 R10, R3, 0x4, R10 ;  /* 0x00000004030a7825 */ /* 0x002fcc00078e000a */
[----:B------:R-:W4:Y:S04]  /*0360*/  LDG.E R10, desc[UR8][R10.64] ;  /* 0x000000080a0a7981 */ /* 0x000f28000c1e1900 */
[----:B---3--:R-:W-:Y:S04]  /*0370*/  STS [R17], R24 ;  /* 0x0000001811007388 */ /* 0x008fe80000000800 */
[----:B----4-:R-:W-:Y:S04]  /*0380*/  STS [R7], R10 ;  /* 0x0000000a07007388 */ /* 0x010fe80000000800 */
[----:B--2---:R-:W-:Y:S01]  /*0390*/  STS [R5], R28 ;  /* 0x0000001c05007388 */ /* 0x004fe20000000800 */
[----:B------:R-:W-:Y:S06]  /*03a0*/  BAR.SYNC.DEFER_BLOCKING 0x0 ;  /* 0x0000000000007b1d */ /* 0x000fec0000010000 */
[----:B------:R-:W-:Y:S04]  /*03b0*/  LDS R27, [R16] ;  /* 0x00000000101b7984 */ /* 0x000fe80000000800 */
[----:B------:R-:W0:Y:S04]  /*03c0*/  LDS.128 R12, [R18] ;  /* 0x00000000120c7984 */ /* 0x000e280000000c00 */
[----:B------:R-:W1:Y:S04]  /*03d0*/  LDS R29, [R6] ;  /* 0x00000000061d7984 */ /* 0x000e680000000800 */
[----:B------:R-:W2:Y:S04]  /*03e0*/  LDS R8, [R6+0x80] ;  /* 0x0000800006087984 */ /* 0x000ea80000000800 */
[----:B------:R-:W3:Y:S04]  /*03f0*/  LDS R26, [R16+0x80] ;  /* 0x00008000101a7984 */ /* 0x000ee80000000800 */
[----:B------:R-:W4:Y:S04]  /*0400*/  LDS R11, [R16+0x100] ;  /* 0x00010000100b7984 */ /* 0x000f280000000800 */
[----:B------:R-:W5:Y:S04]  /*0410*/  LDS R9, [R6+0x100] ;  /* 0x0001000006097984 */ /* 0x000f680000000800 */
[----:B------:R-:W5:Y:S01]  /*0420*/  LDS R24, [R6+0x180] ;  /* 0x0001800006187984 */ /* 0x000f620000000800 */
[----:B0-----:R-:W-:-:S03]  /*0430*/  FFMA R27, R12, R27, R19 ;  /* 0x0000001b0c1b7223 */ /* 0x001fc60000000013 */
[----:B------:R-:W-:Y:S01]  /*0440*/  LDS R19, [R16+0x200] ;  /* 0x0002000010137984 */ /* 0x000fe20000000800 */
[----:B-1----:R-:W-:-:S03]  /*0450*/  FFMA R29, R12, R29, R25 ;  /* 0x0000001d0c1d7223 */ /* 0x002fc60000000019 */
[----:B------:R-:W0:Y:S01]  /*0460*/  LDS R12, [R16+0x180] ;  /* 0x00018000100c7984 */ /* 0x000e220000000800 */
[-C--:B--2---:R-:W-:Y:S01]  /*0470*/  FFMA R8, R8, R13.reuse, R29 ;  /* 0x0000000d08087223 */ /* 0x084fe2000000001d */
[----:B---3--:R-:W-:Y:S02]  /*0480*/  FFMA R26, R26, R13, R27 ;  /* 0x0000000d1a1a7223 */ /* 0x008fe4000000001b */
[----:B------:R-:W-:Y:S02]  /*0490*/  LDS R13, [R6+0x200] ;  /* 0x00020000060d7984 */ /* 0x000fe40000000800 */
[-C--:B----4-:R-:W-:Y:S01]  /*04a0*/  FFMA R25, R11, R14.reuse, R26 ;  /* 0x0000000e0b197223 */ /* 0x090fe2000000001a */
[----:B-----5:R-:W-:Y:S02]  /*04b0*/  FFMA R27, R9, R14, R8 ;  /* 0x0000000e091b7223 */ /* 0x020fe40000000008 */
[----:B------:R-:W1:Y:S04]  /*04c0*/  LDS.128 R8, [R18+0x10] ;  /* 0x0000100012087984 */ /* 0x000e680000000c00 */
[----:B------:R-:W2:Y:S01]  /*04d0*/  LDS R14, [R6+0x280] ;  /* 0x00028000060e7984 */ /* 0x000ea20000000800 */
[-C--:B------:R-:W-:Y:S01]  /*04e0*/  FFMA R24, R24, R15.reuse, R27 ;  /* 0x0000000f18187223 */ /* 0x080fe2000000001b */
[----:B0-----:R-:W-:-:S02]  /*04f0*/  FFMA R29, R12, R15, R25 ;  /* 0x0000000f0c1d7223 */ /* 0x001fc40000000019 */
[----:B------:R-:W0:Y:S04]  /*0500*/  LDS R12, [R16+0x280] ;  /* 0x00028000100c7984 */ /* 0x000e280000000800 */
[----:B------:R-:W3:Y:S04]  /*0510*/  LDS R25, [R16+0x300] ;  /* 0x0003000010197984 */ /* 0x000ee80000000800 */
[----:B------:R-:W4:Y:S01]  /*0520*/  LDS R15, [R6+0x300] ;  /* 0x00030000060f7984 */ /* 0x000f220000000800 */
[C---:B-1----:R-:W-:Y:S01]  /*0530*/  FFMA R19, R8.reuse, R19, R29 ;  /* 0x0000001308137223 */ /* 0x042fe2000000001d */
[----:B------:R-:W-:-:S02]  /*0540*/  FFMA R13, R8, R13, R24 ;  /* 0x0000000d080d7223 */ /* 0x000fc40000000018 */
[----:B------:R-:W1:Y:S04]  /*0550*/  LDS R8, [R16+0x380] ;  /* 0x0003800010087984 */ /* 0x000e680000000800 */
[----:B------:R-:W5:Y:S01]  /*0560*/  LDS R24, [R6+0x380] ;  /* 0x0003800006187984 */ /* 0x000f620000000800 */
[-C--:B--2---:R-:W-:Y:S01]  /*0570*/  FFMA R14, R14, R9.reuse, R13 ;  /* 0x000000090e0e7223 */ /* 0x084fe2000000000d */
[----:B0-----:R-:W-:Y:S02]  /*0580*/  FFMA R12, R12, R9, R19 ;  /* 0x000000090c0c7223 */ /* 0x001fe40000000013 */
[----:B------:R-:W-:Y:S02]  /*0590*/  LDS R19, [R16+0x400] ;  /* 0x0004000010137984 */ /* 0x000fe40000000800 */
[----:B---3--:R-:W-:-:S02]  /*05a0*/  FFMA R25, R25, R10, R12 ;  /* 0x0000000a19197223 */ /* 0x008fc4000000000c */
[----:B------:R-:W-:Y:S01]  /*05b0*/  LDS R9, [R6+0x400] ;  /* 0x0004000006097984 */ /* 0x000fe20000000800 */
[----:B----4-:R-:W-:-:S03]  /*05c0*/  FFMA R27, R15, R10, R14 ;  /* 0x0000000a0f1b7223 */ /* 0x010fc6000000000e */
[----:B------:R-:W0:Y:S04]  /*05d0*/  LDS.128 R12, [R18+0x20] ;  /* 0x00002000120c7984 */ /* 0x000e280000000c00 */
[----:B------:R-:W2:Y:S01]  /*05e0*/  LDS R10, [R6+0x480] ;  /* 0x00048000060a7984 */ /* 0x000ea20000000800 */
[----:B-1----:R-:W-:-:S03]  /*05f0*/  FFMA R29, R8, R11, R25 ;  /* 0x0000000b081d7223 */ /* 0x002fc60000000019 */
[----:B------:R-:W1:Y:S01]  /*0600*/  LDS R8, [R16+0x480] ;  /* 0x0004800010087984 */ /* 0x000e620000000800 */
[----:B-----5:R-:W-:-:S03]  /*0610*/  FFMA R24, R24, R11, R27 ;  /* 0x0000000b18187223 */ /* 0x020fc6000000001b */
[----:B------:R-:W3:Y:S04]  /*0620*/  LDS R25, [R16+0x500] ;  /* 0x0005000010197984 */ /* 0x000ee80000000800 */
[----:B------:R-:W4:Y:S01]  /*0630*/  LDS R11, [R6+0x500] ;  /* 0x00050000060b7984 */ /* 0x000f220000000800 */
[C---:B0-----:R-:W-:Y:S01]  /*0640*/  FFMA R19, R12.reuse, R19, R29 ;  /* 0x000000130c137223 */ /* 0x041fe2000000001d */
[----:B------:R-:W-:Y:S02]  /*0650*/  FFMA R9, R12, R9, R24 ;  /* 0x000000090c097223 */ /* 0x000fe40000000018 */
[----:B------:R-:W0:Y:S02]  /*0660*/  LDS R12, [R16+0x580] ;  /* 0x00058000100c7984 */ /* 0x000e240000000800 */
[----:B--2---:R-:W-:-:S02]  /*0670*/  FFMA R10, R10, R13, R9 ;  /* 0x0000000d0a0a7223 */ /* 0x004fc40000000009 */
[----:B------:R-:W2:Y:S01]  /*0680*/  LDS R24, [R6+0x580] ;  /* 0x0005800006187984 */ /* 0x000ea20000000800 */
[----:B-1----:R-:W-:-:S03]  /*0690*/  FFMA R8, R8, R13, R19 ;  /* 0x0000000d08087223 */ /* 0x002fc60000000013 */
[----:B------:R-:W-:Y:S01]  /*06a0*/  LDS R13, [R6+0x600] ;  /* 0x00060000060d7984 */ /* 0x000fe20000000800 */
[----:B---3--:R-:W-:-:S03]  /*06b0*/  FFMA R25, R25, R14, R8 ;  /* 0x0000000e19197223 */ /* 0x008fc60000000008 */
[----:B------:R-:W-:Y:S01]  /*06c0*/  LDS R19, [R16+0x600] ;  /* 0x0006000010137984 */ /* 0x000fe20000000800 */
[----:B----4-:R-:W-:-:S03]  /*06d0*/  FFMA R27, R11, R14, R10 ;  /* 0x0000000e0b1b7223 */ /* 0x010fc6000000000a */
[----:B------:R-:W1:Y:S04]  /*06e0*/  LDS.128 R8, [R18+0x30] ;  /* 0x0000300012087984 */ /* 0x000e680000000c00 */
[----:B------:R-:W3:Y:S01]  /*06f0*/  LDS R14, [R6+0x680] ;  /* 0x00068000060e7984 */ /* 0x000ee20000000800 */
[----:B0-----:R-:W-:-:S03]  /*0700*/  FFMA R29, R12, R15, R25 ;  /* 0x0000000f0c1d7223 */ /* 0x001fc60000000019 */
[----:B------:R-:W0:Y:S01]  /*0710*/  LDS R12, [R16+0x680] ;  /* 0x00068000100c7984 */ /* 0x000e220000000800 */
[----:B--2---:R-:W-:-:S03]  /*0720*/  FFMA R24, R24, R15, R27 ;  /* 0x0000000f18187223 */ /* 0x004fc6000000001b */
[----:B------:R-:W2:Y:S04]  /*0730*/  LDS R25, [R16+0x700] ;  /* 0x0007000010197984 */ /* 0x000ea80000000800 */
[----:B------:R-:W4:Y:S01]  /*0740*/  LDS R15, [R6+0x700] ;  /* 0x00070000060f7984 */ /* 0x000f220000000800 */
[C---:B-1----:R-:W-:Y:S01]  /*0750*/  FFMA R13, R8.reuse, R13, R24 ;  /* 0x0000000d080d7223 */ /* 0x042fe20000000018 */
[----:B------:R-:W-:Y:S02]  /*0760*/  FFMA R19, R8, R19, R29 ;  /* 0x0000001308137223 */ /* 0x000fe4000000001d */
[----:B------:R-:W1:Y:S04]  /*0770*/  LDS R24, [R16+0x780] ;  /* 0x0007800010187984 */ /* 0x000e680000000800 */
[----:B------:R-:W5:Y:S01]  /*0780*/  LDS R8, [R6+0x780] ;  /* 0x0007800006087984 */ /* 0x000f620000000800 */
[-C--:B---3--:R-:W-:Y:S01]  /*0790*/  FFMA R14, R14, R9.reuse, R13 ;  /* 0x000000090e0e7223 */ /* 0x088fe2000000000d */
[----:B0-----:R-:W-:-:S02]  /*07a0*/  FFMA R12, R12, R9, R19 ;  /* 0x000000090c0c7223 */ /* 0x001fc40000000013 */
[----:B------:R-:W-:Y:S02]  /*07b0*/  LDS R9, [R16+0x800] ;  /* 0x0008000010097984 */ /* 0x000fe40000000800 */
[-C--:B--2---:R-:W-:Y:S02]  /*07c0*/  FFMA R19, R25, R10.reuse, R12 ;  /* 0x0000000a19137223 */ /* 0x084fe4000000000c */
[----:B------:R-:W-:Y:S01]  /*07d0*/  LDS R25, [R6+0x800] ;  /* 0x0008000006197984 */ /* 0x000fe20000000800 */
[----:B----4-:R-:W-:-:S03]  /*07e0*/  FFMA R27, R15, R10, R14 ;  /* 0x0000000a0f1b7223 */ /* 0x010fc6000000000e */
[----:B------:R-:W0:Y:S04]  /*07f0*/  LDS.128 R12, [R18+0x40] ;  /* 0x00004000120c7984 */ /* 0x000e280000000c00 */
[----:B------:R-:W2:Y:S01]  /*0800*/  LDS R10, [R16+0x880] ;  /* 0x00088000100a7984 */ /* 0x000ea20000000800 */
[----:B-1----:R-:W-:-:S03]  /*0810*/  FFMA R29, R24, R11, R19 ;  /* 0x0000000b181d7223 */ /* 0x002fc60000000013 */
[----:B------:R-:W-:Y:S01]  /*0820*/  LDS R19, [R6+0x900] ;  /* 0x0009000006137984 */ /* 0x000fe20000000800 */
[----:B-----5:R-:W-:-:S03]  /*0830*/  FFMA R24, R8, R11, R27 ;  /* 0x0000000b08187223 */ /* 0x020fc6000000001b */
[----:B------:R-:W1:Y:S04]  /*0840*/  LDS R8, [R6+0x880] ;  /* 0x0008800006087984 */ /* 0x000e680000000800 */
[----:B------:R-:W3:Y:S01]  /*0850*/  LDS R11, [R16+0x900] ;  /* 0x00090000100b7984 */ /* 0x000ee20000000800 */
[C---:B0-----:R-:W-:Y:S01]  /*0860*/  FFMA R9, R12.reuse, R9, R29 ;  /* 0x000000090c097223 */ /* 0x041fe2000000001d */
[----:B------:R-:W-:Y:S02]  /*0870*/  FFMA R25, R12, R25, R24 ;  /* 0x000000190c197223 */ /* 0x000fe40000000018 */
[----:B------:R-:W0:Y:S01]  /*0880*/  LDS R12, [R16+0x980] ;  /* 0x00098000100c7984 */ /* 0x000e220000000800 */
[----:B--2---:R-:W-:-:S03]  /*0890*/  FFMA R10, R10, R13, R9 ;  /* 0x0000000d0a0a7223 */ /* 0x004fc60000000009 */
[----:B------:R-:W2:Y:S01]  /*08a0*/  LDS R24, [R6+0x980] ;  /* 0x0009800006187984 */ /* 0x000ea20000000800 */
[----:B-1----:R-:W-:-:S03]  /*08b0*/  FFMA R26, R8, R13, R25 ;  /* 0x0000000d081a7223 */ /* 0x002fc60000000019 */
[----:B------:R-:W-:Y:S01]  /*08c0*/  LDS R13, [R16+0xa00] ;  /* 0x000a0000100d7984 */ /* 0x000fe20000000800 */
[-C--:B---3--:R-:W-:Y:S01]  /*08d0*/  FFMA R25, R11, R14.reuse, R10 ;  /* 0x0000000e0b197223 */ /* 0x088fe2000000000a */
[----:B------:R-:W-:Y:S02]  /*08e0*/  FFMA R27, R19, R14, R26 ;  /* 0x0000000e131b7223 */ /* 0x000fe4000000001a */
[----:B------:R-:W1:Y:S04]  /*08f0*/  LDS.128 R8, [R18+0x50] ;  /* 0x0000500012087984 */ /* 0x000e680000000c00 */
[----:B------:R-:W3:Y:S04]  /*0900*/  LDS R19, [R6+0xa00] ;  /* 0x000a000006137984 */ /* 0x000ee80000000800 */
[----:B------:R-:W4:Y:S01]  /*0910*/  LDS R14, [R16+0xa80] ;  /* 0x000a8000100e7984 */ /* 0x000f220000000800 */
[----:B0-----:R-:W-:-:S03]  /*0920*/  FFMA R29, R12, R15, R25 ;  /* 0x0000000f0c1d7223 */ /* 0x001fc60000000019 */
[----:B------:R-:W0:Y:S01]  /*0930*/  LDS R12, [R6+0xa80] ;  /* 0x000a8000060c7984 */ /* 0x000e220000000800 */
[----:B--2---:R-:W-:-:S03]  /*0940*/  FFMA R26, R24, R15, R27 ;  /* 0x0000000f181a7223 */ /* 0x004fc6000000001b */
[----:B------:R-:W2:Y:S04]  /*0950*/  LDS R25, [R16+0xb00] ;  /* 0x000b000010197984 */ /* 0x000ea80000000800 */
[----:B------:R-:W5:Y:S04]  /*0960*/  LDS R15, [R6+0xb00] ;  /* 0x000b0000060f7984 */ /* 0x000f680000000800 */
[----:B------:R-:W5:Y:S01]  /*0970*/  LDS R24, [R16+0xb80] ;  /* 0x000b800010187984 */ /* 0x000f620000000800 */
[C---:B-1----:R-:W-:Y:S01]  /*0980*/  FFMA R13, R8.reuse, R13, R29 ;  /* 0x0000000d080d7223 */ /* 0x042fe2000000001d */
[----:B---3--:R-:W-:-:S02]  /*0990*/  FFMA R19, R8, R19, R26 ;  /* 0x0000001308137223 */ /* 0x008fc4000000001a */
[----:B------:R-:W1:Y:S01]  /*09a0*/  LDS R8, [R6+0xb80] ;  /* 0x000b800006087984 */ /* 0x000e620000000800 */
[-C--:B----4-:R-:W-:Y:S01]  /*09b0*/  FFMA R14, R14, R9.reuse, R13 ;  /* 0x000000090e0e7223 */ /* 0x090fe2000000000d */
[----:B0-----:R-:W-:Y:S02]  /*09c0*/  FFMA R12, R12, R9, R19 ;  /* 0x000000090c0c7223 */ /* 0x001fe40000000013 */
[----:B------:R-:W-:Y:S01]  /*09d0*/  LDS R9, [R16+0xc00] ;  /* 0x000c000010097984 */ /* 0x000fe20000000800 */
[-C--:B--2---:R-:W-:Y:S01]  /*09e0*/  FFMA R25, R25, R10.reuse, R14 ;  /* 0x0000000a19197223 */ /* 0x084fe2000000000e */
[----:B-----5:R-:W-:Y:S02]  /*09f0*/  FFMA R19, R15, R10, R12 ;  /* 0x0000000a0f137223 */ /* 0x020fe4000000000c */
[----:B------:R-:W0:Y:S01]  /*0a00*/  LDS.128 R12, [R18+0x60] ;  /* 0x00006000120c7984 */ /* 0x000e220000000c00 */
[----:B------:R-:W-:-:S03]  /*0a10*/  FFMA R27, R24, R11, R25 ;  /* 0x0000000b181b7223 */ /* 0x000fc60000000019 */
[----:B------:R-:W2:Y:S04]  /*0a20*/  LDS R25, [R6+0xc00] ;  /* 0x000c000006197984 */ /* 0x000ea80000000800 */
[----:B------:R-:W3:Y:S01]  /*0a30*/  LDS R10, [R16+0xc80] ;  /* 0x000c8000100a7984 */ /* 0x000ee20000000800 */
[----:B-1----:R-:W-:-:S03]  /*0a40*/  FFMA R24, R8, R11, R19 ;  /* 0x0000000b08187223 */ /* 0x002fc60000000013 */
[----:B------:R-:W1:Y:S04]  /*0a50*/  LDS R8, [R6+0xc80] ;  /* 0x000c800006087984 */ /* 0x000e680000000800 */
[----:B------:R-:W4:Y:S04]  /*0a60*/  LDS R11, [R16+0xd00] ;  /* 0x000d0000100b7984 */ /* 0x000f280000000800 */
[----:B------:R-:W5:Y:S01]  /*0a70*/  LDS R19, [R6+0xd00] ;  /* 0x000d000006137984 */ /* 0x000f620000000800 */
[C---:B0-----:R-:W-:Y:S01]  /*0a80*/  FFMA R9, R12.reuse, R9, R27 ;  /* 0x000000090c097223 */ /* 0x041fe2000000001b */
[----:B--2---:R-:W-:-:S02]  /*0a90*/  FFMA R25, R12, R25, R24 ;  /* 0x000000190c197223 */ /* 0x004fc40000000018 */
[----:B------:R-:W0:Y:S01]  /*0aa0*/  LDS R12, [R16+0xd80] ;  /* 0x000d8000100c7984 */ /* 0x000e220000000800 */
[----:B---3--:R-:W-:-:S03]  /*0ab0*/  FFMA R10, R10, R13, R9 ;  /* 0x0000000d0a0a7223 */ /* 0x008fc60000000009 */
[----:B------:R-:W2:Y:S01]  /*0ac0*/  LDS R24, [R6+0xd80] ;  /* 0x000d800006187984 */ /* 0x000ea20000000800 */
[----:B-1----:R-:W-:-:S03]  /*0ad0*/  FFMA R26, R8, R13, R25 ;  /* 0x0000000d081a7223 */ /* 0x002fc60000000019 */
[----:B------:R-:W-:Y:S01]  /*0ae0*/  LDS R13, [R16+0xe00] ;  /* 0x000e0000100d7984 */ /* 0x000fe20000000800 */
[----:B----4-:R-:W-:-:S03]  /*0af0*/  FFMA R25, R11, R14, R10 ;  /* 0x0000000e0b197223 */ /* 0x010fc6000000000a */
[----:B------:R-:W1:Y:S01]  /*0b00*/  LDS.128 R8, [R18+0x70] ;  /* 0x0000700012087984 */ /* 0x000e620000000c00 */
[----:B-----5:R-:W-:-:S03]  /*0b10*/  FFMA R27, R19, R14, R26 ;  /* 0x0000000e131b7223 */ /* 0x020fc6000000001a */
[----:B------:R-:W3:Y:S04]  /*0b20*/  LDS R19, [R6+0xe00] ;  /* 0x000e000006137984 */ /* 0x000ee80000000800 */
[----:B------:R-:W4:Y:S01]  /*0b30*/  LDS R14, [R6+0xe80] ;  /* 0x000e8000060e7984 */ /* 0x000f220000000800 */
[----:B0-----:R-:W-:-:S03]  /*0b40*/  FFMA R25, R12, R15, R25 ;  /* 0x0000000f0c197223 */ /* 0x001fc60000000019 */
[----:B------:R-:W0:Y:S01]  /*0b50*/  LDS R12, [R16+0xe80] ;  /* 0x000e8000100c7984 */ /* 0x000e220000000800 */
[----:B--2---:R-:W-:-:S03]  /*0b60*/  FFMA R24, R24, R15, R27 ;  /* 0x0000000f18187223 */ /* 0x004fc6000000001b */
[----:B------:R-:W2:Y:S01]  /*0b70*/  LDS R15, [R16+0xf00] ;  /* 0x000f0000100f7984 */ /* 0x000ea20000000800 */
[----:B-1----:R-:W-:-:S03]  /*0b80*/  FFMA R25, R8, R13, R25 ;  /* 0x0000000d08197223 */ /* 0x002fc60000000019 */
[----:B------:R-:W1:Y:S01]  /*0b90*/  LDS R13, [R6+0xf00] ;  /* 0x000f0000060d7984 */ /* 0x000e620000000800 */
[----:B---3--:R-:W-:-:S03]  /*0ba0*/  FFMA R19, R8, R19, R24 ;  /* 0x0000001308137223 */ /* 0x008fc60000000018 */
[----:B------:R-:W3:Y:S04]  /*0bb0*/  LDS R24, [R16+0xf80] ;  /* 0x000f800010187984 */ /* 0x000ee80000000800 */
[----:B------:R-:W5:Y:S01]  /*0bc0*/  LDS R8, [R6+0xf80] ;  /* 0x000f800006087984 */ /* 0x000f620000000800 */
[----:B------:R-:W-:Y:S01]  /*0bd0*/  IADD3 R2, PT, PT, R2, 0x1, RZ ;  /* 0x0000000102027810 */ /* 0x000fe20007ffe0ff */
[----:B------:R-:W-:Y:S03]  /*0be0*/  BAR.SYNC.DEFER_BLOCKING 0x0 ;  /* 0x0000000000007b1d */ /* 0x000fe60000010000 */
[----:B------:R-:W-:Y:S01]  /*0bf0*/  ISETP.NE.AND P0, PT, R2, RZ, PT ;  /* 0x000000ff0200720c */ /* 0x000fe20003f05270 */
[----:B----4-:R-:W-:Y:S01]  /*0c00*/  FFMA R14, R14, R9, R19 ;  /* 0x000000090e0e7223 */ /* 0x010fe20000000013 */
[----:B------:R-:W-:Y:S01]  /*0c10*/  IMAD.WIDE.U32 R20, R4, 0x4, R20 ;  /* 0x0000000404147825 */ /* 0x000fe200078e0014 */
[----:B------:R-:W-:-:S02]  /*0c20*/  IADD3 R0, PT, PT, R0, 0x20, RZ ;  /* 0x0000002000007810 */ /* 0x000fc40007ffe0ff */
[----:B------:R-:W-:Y:S01]  /*0c30*/  IADD3 R3, PT, PT, R4, R3, RZ ;  /* 0x0000000304037210 */ /* 0x000fe20007ffe0ff */
[----:B0-----:R-:W-:-:S04]  /*0c40*/  FFMA R12, R12, R9, R25 ;  /* 0x000000090c0c7223 */ /* 0x001fc80000000019 */
[-C--:B--2---:R-:W-:Y:S01]  /*0c50*/  FFMA R15, R15, R10.reuse, R12 ;  /* 0x0000000a0f0f7223 */ /* 0x084fe2000000000c */
[----:B-1----:R-:W-:-:S03]  /*0c60*/  FFMA R13, R13, R10, R14 ;  /* 0x0000000a0d0d7223 */ /* 0x002fc6000000000e */
[-C--:B---3--:R-:W-:Y:S01]  /*0c70*/  FFMA R19, R24, R11.reuse, R15 ;  /* 0x0000000b18137223 */ /* 0x088fe2000000000f */
[----:B-----5:R-:W-:Y:S01]  /*0c80*/  FFMA R25, R8, R11, R13 ;  /* 0x0000000b08197223 */ /* 0x020fe2000000000d */
[----:B------:R-:W-:Y:S06]  /*0c90*/  @P0 BRA `(.L_x_1) ;  /* 0xfffffff400980947 */ /* 0x000fec000383ffff */
.L_x_0:
[----:B------:R-:W-:Y:S04]  /*0ca0*/  STG.E desc[UR8][R22.64], R19 ;  /* 0x0000001316007986 */ /* 0x000fe8000c101908 */
[----:B------:R-:W-:Y:S01]  /*0cb0*/  STG.E desc[UR8][R22.64+0x80], R25 ;  /* 0x0000801916007986 */ /* 0x000fe2000c101908 */
[----:B------:R-:W-:Y:S05]  /*0cc0*/  EXIT ;  /* 0x000000000000794d */ /* 0x000fea0003800000 */
.L_x_2:
[----:B------:R-:W-:-:S00]  /*0cd0*/  BRA `(.L_x_2) ;  /* 0xfffffffc00fc7947 */ /* 0x000fc0000383ffff */
[----:B------:R-:W-:-:S00]  /*0ce0*/  NOP ;  /* 0x0000000000007918 */ /* 0x000fc00000000000 */
        /* <DEDUP_REMOVED lines=9> */
.L_x_4:


//--------------------- .text._Z11rand_matrixPfi  --------------------------
	.section	.text._Z11rand_matrixPfi,"ax",@progbits
	.align	128
        .global         _Z11rand_matrixPfi
        .type           _Z11rand_matrixPfi,@function
        .size           _Z11rand_matrixPfi,(.L_x_5 - _Z11rand_matrixPfi)
        .other          _Z11rand_matrixPfi,@"STO_CUDA_ENTRY STV_DEFAULT"
_Z11rand_matrixPfi:
.text._Z11rand_matrixPfi:
[----:B------:R-:W-:Y:S01]  /*0000*/  LDC R1, c[0x0][0x37c] ;  /* 0x0000df00ff017b82 */ /* 0x000fe20000000800 */
[----:B------:R-:W0:Y:S07]  /*0010*/  S2R R3, SR_TID.Y ;  /* 0x0000000000037919 */ /* 0x000e2e0000002200 */
[----:B------:R-:W0:Y:S01]  /*0020*/  LDC R0, c[0x0][0x364] ;  /* 0x0000d900ff007b82 */ /* 0x000e220000000800 */
[----:B------:R-:W1:Y:S01]  /*0030*/  LDCU UR6, c[0x0][0x388] ;  /* 0x00007100ff0677ac */ /* 0x000e620008000800 */
[----:B------:R-:W2:Y:S06]  /*0040*/  S2R R2, SR_TID.X ;  /* 0x0000000000027919 */ /* 0x000eac0000002100 */
[----:B------:R-:W0:Y:S08]  /*0050*/  S2UR UR4, SR_CTAID.Y ;  /* 0x00000000000479c3 */ /* 0x000e300000002600 */
[----:B------:R-:W2:Y:S08]  /*0060*/  S2UR UR5, SR_CTAID.X ;  /* 0x00000000000579c3 */ /* 0x000eb00000002500 */
[----:B------:R-:W2:Y:S01]  /*0070*/  LDC R5, c[0x0][0x360] ;  /* 0x0000d800ff057b82 */ /* 0x000ea20000000800 */
[----:B0-----:R-:W-:-:S02]  /*0080*/  IMAD R0, R0, UR4, R3 ;  /* 0x0000000400007c24 */ /* 0x001fc4000f8e0203 */
[----:B--2---:R-:W-:-:S05]  /*0090*/  IMAD R5, R5, UR5, R2 ;  /* 0x0000000505057c24 */ /* 0x004fca000f8e0202 */
[----:B------:R-:W-:-:S04]  /*00a0*/  VIMNMX R2, PT, PT, R0, R5, !PT ;  /* 0x0000000500027248 */ /* 0x000fc80007fe0100 */
[----:B-1----:R-:W-:-:S13]  /*00b0*/  ISETP.GE.AND P0, PT, R2, UR6, PT ;  /* 0x0000000602007c0c */ /* 0x002fda000bf06270 */
[----:B------:R-:W-:Y:S05]  /*00c0*/  @P0 EXIT ;  /* 0x000000000000094d */ /* 0x000fea0003800000 */
[----:B------:R-:W0:Y:S01]  /*00d0*/  LDC.64 R2, c[0x0][0x380] ;  /* 0x0000e000ff027b82 */ /* 0x000e220000000a00 */
[C-C-:B------:R-:W-:Y:S01]  /*00e0*/  IMAD R4, R0.reuse, R5, R5.reuse ;  /* 0x0000000500047224 */ /* 0x140fe200078e0205 */
[----:B------:R-:W1:Y:S01]  /*00f0*/  LDCU.64 UR4, c[0x0][0x358] ;  /* 0x00006b00ff0477ac */ /* 0x000e620008000a00 */
[----:B------:R-:W-:Y:S02]  /*0100*/  IMAD R5, R0, UR6, R5 ;  /* 0x0000000600057c24 */ /* 0x000fe4000f8e0205 */
[----:B------:R-:W-:-:S05]  /*0110*/  IMAD.HI R6, R4, 0x51eb851f, RZ ;  /* 0x51eb851f04067827 */ /* 0x000fca00078e02ff */
[----:B------:R-:W-:-:S04]  /*0120*/  SHF.R.U32.HI R7, RZ, 0x1f, R6 ;  /* 0x0000001fff077819 */ /* 0x000fc80000011606 */
[----:B------:R-:W-:-:S05]  /*0130*/  LEA.HI.SX32 R7, R6, R7, 0x1a ;  /* 0x0000000706077211 */ /* 0x000fca00078fd2ff */
[----:B------:R-:W-:Y:S02]  /*0140*/  IMAD R7, R7, -0xc8, R4 ;  /* 0xffffff3807077824 */ /* 0x000fe400078e0204 */
[----:B0-----:R-:W-:-:S03]  /*0150*/  IMAD.WIDE R2, R5, 0x4, R2 ;  /* 0x0000000405027825 */ /* 0x001fc600078e0202 */
[----:B------:R-:W-:-:S05]  /*0160*/  I2FP.F32.S32 R7, R7 ;  /* 0x0000000700077245 */ /* 0x000fca0000201400 */
[----:B-1----:R-:W-:Y:S01]  /*0170*/  STG.E desc[UR4][R2.64], R7 ;  /* 0x0000000702007986 */ /* 0x002fe2000c101904 */
[----:B------:R-:W-:Y:S05]  /*0180*/  EXIT ;  /* 0x000000000000794d */ /* 0x000fea0003800000 */
.L_x_3:
        /* <DEDUP_REMOVED lines=15> */
.L_x_5:


//--------------------- .nv.shared._Z15MatrixMulKernelPfS_S_i --------------------------
	.section	.nv.shared._Z15MatrixMulKernelPfS_S_i,"aw",@nobits
	.sectionflags	@""
	.align	4
.nv.shared._Z15MatrixMulKernelPfS_S_i:
	.zero		13312


//--------------------- .nv.shared.reserved.0     --------------------------
	.section	.nv.shared.reserved.0,"aw",@nobits
	.weak		__nv_reservedSMEM_offset_0_alias
	.size		__nv_reservedSMEM_offset_0_alias, 0, 64
	.other		__nv_reservedSMEM_offset_0_alias,@"STO_CUDA_RESERVED_SHARED STV_DEFAULT"
__nv_reservedSMEM_offset_0_alias:
	.zero		0
	.zero		64


//--------------------- .nv.constant0._Z15MatrixMulKernelPfS_S_i --------------------------
	.section	.nv.constant0._Z15MatrixMulKernelPfS_S_i,"a",@progbits
	.sectionflags	@""
	.align	4
.nv.constant0._Z15MatrixMulKernelPfS_S_i:
	.zero		924


//--------------------- .nv.constant0._Z11rand_matrixPfi --------------------------
	.section	.nv.constant0._Z11rand_matrixPfi,"a",@progbits
	.sectionflags	@""
	.align	4
.nv.constant0._Z11rand_matrixPfi:
	.zero		908


//--------------------- SYMBOLS --------------------------

	.type		.nv.reservedSmem.offset0,@object
	.size		.nv.reservedSmem.offset0,0x4
	.type		.nv.reservedSmem.cap,@object
	.size		.nv.reservedSmem.cap,0x4
